//
// Generated by NVIDIA NVVM Compiler
//
// Compiler Build ID: CL-36424714
// Cuda compilation tools, release 13.0, V13.0.88
// Based on NVVM 20.0.0
//

.version 9.0
.target sm_100
.address_size 64

	// .globl	shader
.global .align 4 .b8 __cudart_i2opi_f[24] = {65, 144, 67, 60, 153, 149, 98, 219, 192, 221, 52, 245, 209, 87, 39, 252, 41, 21, 68, 78, 110, 131, 249, 162};

.visible .entry shader(
	.param .u64 .ptr .align 1 shader_param_0,
	.param .u32 shader_param_1,
	.param .u32 shader_param_2
)
{
	.local .align 4 .b8 	__local_depot0[28];
	.reg .b64 	%SP;
	.reg .b64 	%SPL;
	.reg .pred 	%p<12>;
	.reg .b32 	%r<54>;
	.reg .b32 	%f<57>;
	.reg .b64 	%rd<25>;
	.reg .b64 	%fd<3>;

	mov.u64 	%SPL, __local_depot0;
	ld.param.u64 	%rd9, [shader_param_0];
	ld.param.u32 	%r17, [shader_param_1];
	ld.param.u32 	%r19, [shader_param_2];
	add.u64 	%rd1, %SPL, 0;
	mov.u32 	%r20, %ctaid.x;
	mov.u32 	%r21, %ntid.x;
	mov.u32 	%r22, %tid.x;
	mad.lo.s32 	%r1, %r20, %r21, %r22;
	mov.u32 	%r23, %ctaid.y;
	mov.u32 	%r24, %ntid.y;
	mov.u32 	%r25, %tid.y;
	mad.lo.s32 	%r26, %r23, %r24, %r25;
	setp.ge.s32 	%p1, %r1, %r17;
	setp.ge.s32 	%p2, %r26, %r19;
	or.pred  	%p3, %p1, %p2;
	@%p3 bra 	$L__BB0_10;
	cvt.rn.f32.s32 	%f1, %r17;
	cvt.rn.f32.u32 	%f2, %r19;
	div.rn.f32 	%f11, %f1, %f2;
	cvt.rn.f32.s32 	%f3, %r1;
	add.f32 	%f12, %f3, %f3;
	div.rn.f32 	%f13, %f12, %f1;
	add.f32 	%f14, %f13, 0fBF800000;
	cvt.rn.f32.u32 	%f4, %r26;
	add.f32 	%f15, %f4, %f4;
	div.rn.f32 	%f16, %f15, %f2;
	add.f32 	%f17, %f16, 0fBF800000;
	mul.f32 	%f18, %f14, %f11;
	mul.f32 	%f19, %f17, %f17;
	fma.rn.f32 	%f20, %f18, %f18, %f19;
	sqrt.rn.f32 	%f21, %f20;
	mul.f32 	%f5, %f21, 0f41A00000;
	mul.f32 	%f22, %f5, 0f3F22F983;
	cvt.rni.s32.f32 	%r53, %f22;
	cvt.rn.f32.s32 	%f23, %r53;
	fma.rn.f32 	%f24, %f23, 0fBFC90FDA, %f5;
	fma.rn.f32 	%f25, %f23, 0fB3A22168, %f24;
	fma.rn.f32 	%f56, %f23, 0fA7C234C5, %f25;
	abs.f32 	%f7, %f5;
	setp.ltu.f32 	%p4, %f7, 0f47CE4780;
	@%p4 bra 	$L__BB0_9;
	setp.neu.f32 	%p5, %f7, 0f7F800000;
	@%p5 bra 	$L__BB0_4;
	mov.f32 	%f28, 0f00000000;
	mul.rn.f32 	%f56, %f5, %f28;
	mov.b32 	%r53, 0;
	bra.uni 	$L__BB0_9;
$L__BB0_4:
	mov.b32 	%r4, %f5;
	shl.b32 	%r28, %r4, 8;
	or.b32  	%r5, %r28, -2147483648;
	mov.b64 	%rd24, 0;
	mov.b32 	%r50, 0;
	mov.u64 	%rd22, __cudart_i2opi_f;
	mov.u64 	%rd23, %rd1;
$L__BB0_5:
	.pragma "nounroll";
	ld.global.nc.u32 	%r29, [%rd22];
	mad.wide.u32 	%rd13, %r29, %r5, %rd24;
	shr.u64 	%rd24, %rd13, 32;
	st.local.u32 	[%rd23], %rd13;
	add.s32 	%r50, %r50, 1;
	add.s64 	%rd23, %rd23, 4;
	add.s64 	%rd22, %rd22, 4;
	setp.ne.s32 	%p6, %r50, 6;
	@%p6 bra 	$L__BB0_5;
	shr.u32 	%r30, %r4, 23;
	st.local.u32 	[%rd1+24], %rd24;
	and.b32  	%r8, %r30, 31;
	and.b32  	%r31, %r30, 224;
	add.s32 	%r32, %r31, -128;
	shr.u32 	%r33, %r32, 5;
	mul.wide.u32 	%rd14, %r33, 4;
	sub.s64 	%rd8, %rd1, %rd14;
	ld.local.u32 	%r51, [%rd8+24];
	ld.local.u32 	%r52, [%rd8+20];
	setp.eq.s32 	%p7, %r8, 0;
	@%p7 bra 	$L__BB0_8;
	shf.l.wrap.b32 	%r51, %r52, %r51, %r8;
	ld.local.u32 	%r34, [%rd8+16];
	shf.l.wrap.b32 	%r52, %r34, %r52, %r8;
$L__BB0_8:
	shr.u32 	%r35, %r51, 30;
	shf.l.wrap.b32 	%r36, %r52, %r51, 2;
	shl.b32 	%r37, %r52, 2;
	shr.u32 	%r38, %r36, 31;
	add.s32 	%r39, %r38, %r35;
	neg.s32 	%r40, %r39;
	setp.lt.s32 	%p8, %r4, 0;
	selp.b32 	%r53, %r40, %r39, %p8;
	xor.b32  	%r41, %r36, %r4;
	shr.s32 	%r42, %r36, 31;
	xor.b32  	%r43, %r42, %r36;
	xor.b32  	%r44, %r42, %r37;
	cvt.u64.u32 	%rd15, %r43;
	shl.b64 	%rd16, %rd15, 32;
	cvt.u64.u32 	%rd17, %r44;
	or.b64  	%rd18, %rd16, %rd17;
	cvt.rn.f64.s64 	%fd1, %rd18;
	mul.f64 	%fd2, %fd1, 0d3BF921FB54442D19;
	cvt.rn.f32.f64 	%f26, %fd2;
	neg.f32 	%f27, %f26;
	setp.lt.s32 	%p9, %r41, 0;
	selp.f32 	%f56, %f27, %f26, %p9;
$L__BB0_9:
	mul.rn.f32 	%f29, %f56, %f56;
	and.b32  	%r46, %r53, 1;
	setp.eq.b32 	%p10, %r46, 1;
	selp.f32 	%f30, 0f3F800000, %f56, %p10;
	fma.rn.f32 	%f31, %f29, %f30, 0f00000000;
	fma.rn.f32 	%f32, %f29, 0f37CBAC00, 0fBAB607ED;
	selp.f32 	%f33, %f32, 0fB94D4153, %p10;
	selp.f32 	%f34, 0f3D2AAABB, 0f3C0885E4, %p10;
	fma.rn.f32 	%f35, %f33, %f29, %f34;
	selp.f32 	%f36, 0fBEFFFFFF, 0fBE2AAAA8, %p10;
	fma.rn.f32 	%f37, %f35, %f29, %f36;
	fma.rn.f32 	%f38, %f37, %f31, %f30;
	and.b32  	%r47, %r53, 2;
	setp.eq.s32 	%p11, %r47, 0;
	mov.f32 	%f39, 0f00000000;
	sub.f32 	%f40, %f39, %f38;
	selp.f32 	%f41, %f38, %f40, %p11;
	add.f32 	%f42, %f41, 0f3F800000;
	mul.f32 	%f43, %f42, 0f3F000000;
	mad.lo.s32 	%r48, %r19, %r1, %r26;
	mul.lo.s32 	%r49, %r48, 3;
	mul.f32 	%f44, %f43, %f3;
	div.rn.f32 	%f45, %f44, %f1;
	mov.f32 	%f46, 0f3F800000;
	sub.f32 	%f47, %f46, %f43;
	mul.f32 	%f48, %f47, %f4;
	div.rn.f32 	%f49, %f48, %f2;
	add.f32 	%f50, %f45, %f49;
	cvta.to.global.u64 	%rd19, %rd9;
	mul.wide.s32 	%rd20, %r49, 4;
	add.s64 	%rd21, %rd19, %rd20;
	st.global.f32 	[%rd21], %f50;
	mul.f32 	%f51, %f43, %f4;
	div.rn.f32 	%f52, %f51, %f2;
	mul.f32 	%f53, %f47, %f3;
	div.rn.f32 	%f54, %f53, %f1;
	add.f32 	%f55, %f52, %f54;
	st.global.f32 	[%rd21+4], %f55;
	st.global.f32 	[%rd21+8], %f43;
$L__BB0_10:
	ret;

}


// ===== COMPILED SASS (sm_100) =====

	.target	sm_100

	.elftype	@"ET_EXEC"


//--------------------- .note.nv.tkinfo           --------------------------
	.section	.note.nv.tkinfo,"",@"SHT_NOTE"
	.sectionflags	@"SHF_NOTE_NV_TKINFO"
	.tkinfo
        /*0018*/ 	.word	0x00000002
        /*0030*/ 	.string	""
        /*0030*/ 	.string	"ptxas"
        /*0030*/ 	.string	"Cuda compilation tools, release 13.0, V13.0.88"
        /*0030*/ 	.string	"Build cuda_13.0.r13.0/compiler.36424714_0"
        /*0030*/ 	.string	"-arch sm_100 -m 64 "



//--------------------- .note.nv.cuinfo           --------------------------
	.section	.note.nv.cuinfo,"",@"SHT_NOTE"
	.sectionflags	@"SHF_NOTE_NV_CUINFO"
        /*0018*/ 	.short	0x0002
        /*001a*/ 	.short	0x0064
        /*001c*/ 	.short	0x0082
	.zero		2


//--------------------- .nv.info                  --------------------------
	.section	.nv.info,"",@"SHT_CUDA_INFO"
	.align	4


	//----- nvinfo : EIATTR_REGCOUNT
	.align		4
        /*0000*/ 	.byte	0x04, 0x2f
        /*0002*/ 	.short	(.L_2 - .L_1)
	.align		4
.L_1:
        /*0004*/ 	.word	index@(shader)
        /*0008*/ 	.word	0x00000017


	//----- nvinfo : EIATTR_FRAME_SIZE
	.align		4
.L_2:
        /*000c*/ 	.byte	0x04, 0x11
        /*000e*/ 	.short	(.L_4 - .L_3)
	.align		4
.L_3:
        /*0010*/ 	.word	index@($__internal_1_$__cuda_sm3x_div_rn_noftz_f32_slowpath)
        /*0014*/ 	.word	0x00000020


	//----- nvinfo : EIATTR_FRAME_SIZE
	.align		4
.L_4:
        /*0018*/ 	.byte	0x04, 0x11
        /*001a*/ 	.short	(.L_6 - .L_5)
	.align		4
.L_5:
        /*001c*/ 	.word	index@($__internal_0_$__cuda_sm20_sqrt_rn_f32_slowpath)
        /*0020*/ 	.word	0x00000020


	//----- nvinfo : EIATTR_FRAME_SIZE
	.align		4
.L_6:
        /*0024*/ 	.byte	0x04, 0x11
        /*0026*/ 	.short	(.L_8 - .L_7)
	.align		4
.L_7:
        /*0028*/ 	.word	index@(shader)
        /*002c*/ 	.word	0x00000020


	//----- nvinfo : EIATTR_MIN_STACK_SIZE
	.align		4
.L_8:
        /*0030*/ 	.byte	0x04, 0x12
        /*0032*/ 	.short	(.L_10 - .L_9)
	.align		4
.L_9:
        /*0034*/ 	.word	index@(shader)
        /*0038*/ 	.word	0x00000020
.L_10:


//--------------------- .nv.compat                --------------------------
	.section	.nv.compat,"",@"SHT_CUDA_COMPAT_INFO"
	.align	4
        /*0000*/ 	.byte	0x02, 0x09, 0x00, 0x00, 0x02, 0x02, 0x01, 0x00, 0x02, 0x05, 0x05, 0x00, 0x03, 0x07, 0x01, 0x01
        /*0010*/ 	.byte	0x02, 0x03, 0x00, 0x00, 0x02, 0x06, 0x01, 0x00, 0x04, 0x0b, 0x08, 0x00, 0x01, 0x00, 0x00, 0x00
        /*0020*/ 	.byte	0x00, 0x00, 0x00, 0x00


//--------------------- .nv.info.shader           --------------------------
	.section	.nv.info.shader,"",@"SHT_CUDA_INFO"
	.sectionflags	@""
	.align	4


	//----- nvinfo : EIATTR_CUDA_API_VERSION
	.align		4
        /*0000*/ 	.byte	0x04, 0x37
        /*0002*/ 	.short	(.L_12 - .L_11)
.L_11:
        /*0004*/ 	.word	0x00000082


	//----- nvinfo : EIATTR_KPARAM_INFO
	.align		4
.L_12:
        /*0008*/ 	.byte	0x04, 0x17
        /*000a*/ 	.short	(.L_14 - .L_13)
.L_13:
        /*000c*/ 	.word	0x00000000
        /*0010*/ 	.short	0x0002
        /*0012*/ 	.short	0x000c
        /*0014*/ 	.byte	0x00, 0xf0, 0x11, 0x00


	//----- nvinfo : EIATTR_KPARAM_INFO
	.align		4
.L_14:
        /*0018*/ 	.byte	0x04, 0x17
        /*001a*/ 	.short	(.L_16 - .L_15)
.L_15:
        /*001c*/ 	.word	0x00000000
        /*0020*/ 	.short	0x0001
        /*0022*/ 	.short	0x0008
        /*0024*/ 	.byte	0x00, 0xf0, 0x11, 0x00


	//----- nvinfo : EIATTR_KPARAM_INFO
	.align		4
.L_16:
        /*0028*/ 	.byte	0x04, 0x17
        /*002a*/ 	.short	(.L_18 - .L_17)
.L_17:
        /*002c*/ 	.word	0x00000000
        /*0030*/ 	.short	0x0000
        /*0032*/ 	.short	0x0000
        /*0034*/ 	.byte	0x00, 0xf5, 0x21, 0x00


	//----- nvinfo : EIATTR_SPARSE_MMA_MASK
	.align		4
.L_18:
        /*0038*/ 	.byte	0x03, 0x50
        /*003a*/ 	.short	0x0000


	//----- nvinfo : EIATTR_MAXREG_COUNT
	.align		4
        /*003c*/ 	.byte	0x03, 0x1b
        /*003e*/ 	.short	0x00ff


	//----- nvinfo : EIATTR_MERCURY_ISA_VERSION
	.align		4
        /*0040*/ 	.byte	0x03, 0x5f
        /*0042*/ 	.short	0x0101


	//----- nvinfo : EIATTR_VRC_CTA_INIT_COUNT
	.align		4
        /*0044*/ 	.byte	0x02, 0x4a
	.zero		1
	.zero		1


	//----- nvinfo : EIATTR_EXIT_INSTR_OFFSETS
	.align		4
        /*0048*/ 	.byte	0x04, 0x1c
        /*004a*/ 	.short	(.L_20 - .L_19)


	//   ....[0]....
.L_19:
        /*004c*/ 	.word	0x000000d0


	//   ....[1]....
        /*0050*/ 	.word	0x00000f20


	//----- nvinfo : EIATTR_CRS_STACK_SIZE
	.align		4
.L_20:
        /*0054*/ 	.byte	0x04, 0x1e
        /*0056*/ 	.short	(.L_22 - .L_21)
.L_21:
        /*0058*/ 	.word	0x00000000


	//----- nvinfo : EIATTR_CBANK_PARAM_SIZE
	.align		4
.L_22:
        /*005c*/ 	.byte	0x03, 0x19
        /*005e*/ 	.short	0x0010


	//----- nvinfo : EIATTR_PARAM_CBANK
	.align		4
        /*0060*/ 	.byte	0x04, 0x0a
        /*0062*/ 	.short	(.L_24 - .L_23)
	.align		4
.L_23:
        /*0064*/ 	.word	index@(.nv.constant0.shader)
        /*0068*/ 	.short	0x0380
        /*006a*/ 	.short	0x0010


	//----- nvinfo : EIATTR_SW_WAR
	.align		4
.L_24:
        /*006c*/ 	.byte	0x04, 0x36
        /*006e*/ 	.short	(.L_26 - .L_25)
.L_25:
        /*0070*/ 	.word	0x00000008
.L_26:


//--------------------- .nv.callgraph             --------------------------
	.section	.nv.callgraph,"",@"SHT_CUDA_CALLGRAPH"
	.align	4
	.sectionentsize	8
	.align		4
        /*0000*/ 	.word	0x00000000
	.align		4
        /*0004*/ 	.word	0xffffffff
	.align		4
        /*0008*/ 	.word	0x00000000
	.align		4
        /*000c*/ 	.word	0xfffffffe
	.align		4
        /*0010*/ 	.word	0x00000000
	.align		4
        /*0014*/ 	.word	0xfffffffd
	.align		4
        /*0018*/ 	.word	0x00000000
	.align		4
        /*001c*/ 	.word	0xfffffffc


//--------------------- .nv.constant4             --------------------------
	.section	.nv.constant4,"a",@progbits
	.align	8
	.align		8
.nv.constant4:
        /*0000*/ 	.dword	__cudart_i2opi_f


//--------------------- .text.shader              --------------------------
	.section	.text.shader,"ax",@progbits
	.align	128
        .global         shader
        .type           shader,@function
        .size           shader,(.L_x_34 - shader)
        .other          shader,@"STO_CUDA_ENTRY STV_DEFAULT"
shader:
.text.shader:
[----:B------:R-:W0:Y:S01]  /*0000*/  LDC R1, c[0x0][0x37c] ;  /* 0x0000df00ff017b82 */ /* 0x000e220000000800 */
[----:B------:R-:W1:Y:S07]  /*0010*/  S2R R0, SR_TID.Y ;  /* 0x0000000000007919 */ /* 0x000e6e0000002200 */
[----:B------:R-:W2:Y:S01]  /*0020*/  LDC R12, c[0x0][0x360] ;  /* 0x0000d800ff0c7b82 */ /* 0x000ea20000000800 */
[----:B------:R-:W3:Y:S01]  /*0030*/  LDCU.64 UR6, c[0x0][0x388] ;  /* 0x00007100ff0677ac */ /* 0x000ee20008000a00 */
[----:B0-----:R-:W-:Y:S01]  /*0040*/  IADD3 R1, PT, PT, R1, -0x20, RZ ;  /* 0xffffffe001017810 */ /* 0x001fe20007ffe0ff */
[----:B------:R-:W2:Y:S05]  /*0050*/  S2R R3, SR_TID.X ;  /* 0x0000000000037919 */ /* 0x000eaa0000002100 */
[----:B------:R-:W1:Y:S08]  /*0060*/  S2UR UR5, SR_CTAID.Y ;  /* 0x00000000000579c3 */ /* 0x000e700000002600 */
[----:B------:R-:W1:Y:S08]  /*0070*/  LDC R13, c[0x0][0x364] ;  /* 0x0000d900ff0d7b82 */ /* 0x000e700000000800 */
[----:B------:R-:W2:Y:S01]  /*0080*/  S2UR UR4, SR_CTAID.X ;  /* 0x00000000000479c3 */ /* 0x000ea20000002500 */
[----:B-1----:R-:W-:-:S05]  /*0090*/  IMAD R13, R13, UR5, R0 ;  /* 0x000000050d0d7c24 */ /* 0x002fca000f8e0200 */
[----:B---3--:R-:W-:Y:S01]  /*00a0*/  ISETP.GE.AND P0, PT, R13, UR7, PT ;  /* 0x000000070d007c0c */ /* 0x008fe2000bf06270 */
[----:B--2---:R-:W-:-:S05]  /*00b0*/  IMAD R12, R12, UR4, R3 ;  /* 0x000000040c0c7c24 */ /* 0x004fca000f8e0203 */
[----:B------:R-:W-:-:S13]  /*00c0*/  ISETP.GE.OR P0, PT, R12, UR6, P0 ;  /* 0x000000060c007c0c */ /* 0x000fda0008706670 */
[----:B------:R-:W-:Y:S05]  /*00d0*/  @P0 EXIT ;  /* 0x000000000000094d */ /* 0x000fea0003800000 */
[----:B------:R-:W-:Y:S02]  /*00e0*/  I2FP.F32.U32 R11, UR7 ;  /* 0x00000007000b7c45 */ /* 0x000fe40008201000 */
[----:B------:R-:W-:Y:S02]  /*00f0*/  I2FP.F32.S32 R0, UR6 ;  /* 0x0000000600007c45 */ /* 0x000fe40008201400 */
[----:B------:R-:W0:Y:S08]  /*0100*/  MUFU.RCP R2, R11 ;  /* 0x0000000b00027308 */ /* 0x000e300000001000 */
[----:B------:R-:W1:Y:S01]  /*0110*/  FCHK P0, R0, R11 ;  /* 0x0000000b00007302 */ /* 0x000e620000000000 */
[----:B0-----:R-:W-:-:S04]  /*0120*/  FFMA R3, -R11, R2, 1 ;  /* 0x3f8000000b037423 */ /* 0x001fc80000000102 */
[----:B------:R-:W-:-:S04]  /*0130*/  FFMA R3, R2, R3, R2 ;  /* 0x0000000302037223 */ /* 0x000fc80000000002 */
[----:B------:R-:W-:-:S04]  /*0140*/  FFMA R4, R0, R3, RZ ;  /* 0x0000000300047223 */ /* 0x000fc800000000ff */
[----:B------:R-:W-:-:S04]  /*0150*/  FFMA R2, -R11, R4, R0 ;  /* 0x000000040b027223 */ /* 0x000fc80000000100 */
[----:B------:R-:W-:Y:S01]  /*0160*/  FFMA R4, R3, R2, R4 ;  /* 0x0000000203047223 */ /* 0x000fe20000000004 */
[----:B-1----:R-:W-:Y:S06]  /*0170*/  @!P0 BRA `(.L_x_0) ;  /* 0x0000000000148947 */ /* 0x002fec0003800000 */
[----:B------:R-:W-:Y:S01]  /*0180*/  IMAD.MOV.U32 R3, RZ, RZ, R0 ;  /* 0x000000ffff037224 */ /* 0x000fe200078e0000 */
[----:B------:R-:W-:Y:S02]  /*0190*/  MOV R2, R11 ;  /* 0x0000000b00027202 */ /* 0x000fe40000000f00 */
[----:B------:R-:W-:-:S07]  /*01a0*/  MOV R8, 0x1c0 ;  /* 0x000001c000087802 */ /* 0x000fce0000000f00 */
[----:B------:R-:W-:Y:S05]  /*01b0*/  CALL.REL.NOINC `($__internal_1_$__cuda_sm3x_div_rn_noftz_f32_slowpath) ;  /* 0x0000000c00b87944 */ /* 0x000fea0003c00000 */
[----:B------:R-:W-:-:S07]  /*01c0*/  IMAD.MOV.U32 R4, RZ, RZ, R14 ;  /* 0x000000ffff047224 */ /* 0x000fce00078e000e */
.L_x_0:
[----:B------:R-:W0:Y:S01]  /*01d0*/  MUFU.RCP R5, R0 ;  /* 0x0000000000057308 */ /* 0x000e220000001000 */
[----:B------:R-:W-:Y:S01]  /*01e0*/  I2FP.F32.S32 R7, R12 ;  /* 0x0000000c00077245 */ /* 0x000fe20000201400 */
[----:B------:R-:W-:Y:S04]  /*01f0*/  BSSY.RECONVERGENT B0, `(.L_x_1) ;  /* 0x000000d000007945 */ /* 0x000fe80003800200 */
[----:B------:R-:W-:-:S04]  /*0200*/  FADD R3, R7, R7 ;  /* 0x0000000707037221 */ /* 0x000fc80000000000 */
[----:B------:R-:W1:Y:S01]  /*0210*/  FCHK P0, R3, R0 ;  /* 0x0000000003007302 */ /* 0x000e620000000000 */
[----:B0-----:R-:W-:-:S04]  /*0220*/  FFMA R2, -R0, R5, 1 ;  /* 0x3f80000000027423 */ /* 0x001fc80000000105 */
[----:B------:R-:W-:-:S04]  /*0230*/  FFMA R2, R5, R2, R5 ;  /* 0x0000000205027223 */ /* 0x000fc80000000005 */
[----:B------:R-:W-:-:S04]  /*0240*/  FFMA R5, R3, R2, RZ ;  /* 0x0000000203057223 */ /* 0x000fc800000000ff */
[----:B------:R-:W-:-:S04]  /*0250*/  FFMA R6, -R0, R5, R3 ;  /* 0x0000000500067223 */ /* 0x000fc80000000103 */
[----:B------:R-:W-:Y:S01]  /*0260*/  FFMA R5, R2, R6, R5 ;  /* 0x0000000602057223 */ /* 0x000fe20000000005 */
[----:B-1----:R-:W-:Y:S06]  /*0270*/  @!P0 BRA `(.L_x_2) ;  /* 0x0000000000108947 */ /* 0x002fec0003800000 */
[----:B------:R-:W-:Y:S02]  /*0280*/  MOV R2, R0 ;  /* 0x0000000000027202 */ /* 0x000fe40000000f00 */
[----:B------:R-:W-:-:S07]  /*0290*/  MOV R8, 0x2b0 ;  /* 0x000002b000087802 */ /* 0x000fce0000000f00 */
[----:B------:R-:W-:Y:S05]  /*02a0*/  CALL.REL.NOINC `($__internal_1_$__cuda_sm3x_div_rn_noftz_f32_slowpath) ;  /* 0x0000000c007c7944 */ /* 0x000fea0003c00000 */
[----:B------:R-:W-:-:S07]  /*02b0*/  IMAD.MOV.U32 R5, RZ, RZ, R14 ;  /* 0x000000ffff057224 */ /* 0x000fce00078e000e */
.L_x_2:
[----:B------:R-:W-:Y:S05]  /*02c0*/  BSYNC.RECONVERGENT B0 ;  /* 0x0000000000007941 */ /* 0x000fea0003800200 */
.L_x_1:
[----:B------:R-:W0:Y:S01]  /*02d0*/  MUFU.RCP R2, R11 ;  /* 0x0000000b00027308 */ /* 0x000e220000001000 */
[----:B------:R-:W-:Y:S01]  /*02e0*/  I2FP.F32.U32 R10, R13 ;  /* 0x0000000d000a7245 */ /* 0x000fe20000201000 */
[----:B------:R-:W-:Y:S01]  /*02f0*/  BSSY.RECONVERGENT B0, `(.L_x_3) ;  /* 0x000000e000007945 */ /* 0x000fe20003800200 */
[----:B------:R-:W-:-:S03]  /*0300*/  FADD R5, R5, -1 ;  /* 0xbf80000005057421 */ /* 0x000fc60000000000 */
        /* <DEDUP_REMOVED lines=12> */
.L_x_4:
[----:B------:R-:W-:Y:S05]  /*03d0*/  BSYNC.RECONVERGENT B0 ;  /* 0x0000000000007941 */ /* 0x000fea0003800200 */
.L_x_3:
[----:B------:R-:W-:Y:S01]  /*03e0*/  FADD R2, R2, -1 ;  /* 0xbf80000002027421 */ /* 0x000fe20000000000 */
[----:B------:R-:W-:Y:S01]  /*03f0*/  FMUL R4, R5, R4 ;  /* 0x0000000405047220 */ /* 0x000fe20000400000 */
[----:B------:R-:W-:Y:S02]  /*0400*/  BSSY.RECONVERGENT B0, `(.L_x_5) ;  /* 0x0000010000007945 */ /* 0x000fe40003800200 */
[----:B------:R-:W-:-:S04]  /*0410*/  FMUL R3, R2, R2 ;  /* 0x0000000202037220 */ /* 0x000fc80000400000 */
[----:B------:R-:W-:-:S04]  /*0420*/  FFMA R2, R4, R4, R3 ;  /* 0x0000000404027223 */ /* 0x000fc80000000003 */
[----:B------:R0:W1:Y:S01]  /*0430*/  MUFU.RSQ R3, R2 ;  /* 0x0000000200037308 */ /* 0x0000620000001400 */
[----:B------:R-:W-:-:S04]  /*0440*/  IADD3 R4, PT, PT, R2, -0xd000000, RZ ;  /* 0xf300000002047810 */ /* 0x000fc80007ffe0ff */
[----:B------:R-:W-:-:S13]  /*0450*/  ISETP.GT.U32.AND P0, PT, R4, 0x727fffff, PT ;  /* 0x727fffff0400780c */ /* 0x000fda0003f04070 */
[----:B01----:R-:W-:Y:S05]  /*0460*/  @!P0 BRA `(.L_x_6) ;  /* 0x0000000000148947 */ /* 0x003fea0003800000 */
[----:B------:R-:W-:Y:S01]  /*0470*/  BSSY.RECONVERGENT B1, `(.L_x_7) ;  /* 0x0000003000017945 */ /* 0x000fe20003800200 */
[----:B------:R-:W-:-:S07]  /*0480*/  MOV R9, 0x4a0 ;  /* 0x000004a000097802 */ /* 0x000fce0000000f00 */
[----:B------:R-:W-:Y:S05]  /*0490*/  CALL.REL.NOINC `($__internal_0_$__cuda_sm20_sqrt_rn_f32_slowpath) ;  /* 0x0000000800a47944 */ /* 0x000fea0003c00000 */
[----:B------:R-:W-:Y:S05]  /*04a0*/  BSYNC.RECONVERGENT B1 ;  /* 0x0000000000017941 */ /* 0x000fea0003800200 */
.L_x_7:
[----:B------:R-:W-:Y:S05]  /*04b0*/  BRA `(.L_x_8) ;  /* 0x0000000000107947 */ /* 0x000fea0003800000 */
.L_x_6:
[----:B------:R-:W-:Y:S01]  /*04c0*/  FMUL.FTZ R15, R2, R3 ;  /* 0x00000003020f7220 */ /* 0x000fe20000410000 */
[----:B------:R-:W-:-:S03]  /*04d0*/  FMUL.FTZ R3, R3, 0.5 ;  /* 0x3f00000003037820 */ /* 0x000fc60000410000 */
[----:B------:R-:W-:-:S04]  /*04e0*/  FFMA R2, -R15, R15, R2 ;  /* 0x0000000f0f027223 */ /* 0x000fc80000000102 */
[----:B------:R-:W-:-:S07]  /*04f0*/  FFMA R15, R2, R3, R15 ;  /* 0x00000003020f7223 */ /* 0x000fce000000000f */
.L_x_8:
[----:B------:R-:W-:Y:S05]  /*0500*/  BSYNC.RECONVERGENT B0 ;  /* 0x0000000000007941 */ /* 0x000fea0003800200 */
.L_x_5:
[----:B------:R-:W-:Y:S01]  /*0510*/  FMUL R15, R15, 20 ;  /* 0x41a000000f0f7820 */ /* 0x000fe20000400000 */
[----:B------:R-:W0:Y:S01]  /*0520*/  LDCU.64 UR6, c[0x0][0x358] ;  /* 0x00006b00ff0677ac */ /* 0x000e220008000a00 */
[----:B------:R-:W-:Y:S02]  /*0530*/  BSSY.RECONVERGENT B0, `(.L_x_9) ;  /* 0x0000040000007945 */ /* 0x000fe40003800200 */
[C---:B------:R-:W-:Y:S01]  /*0540*/  FMUL R2, R15.reuse, 0.63661974668502807617 ;  /* 0x3f22f9830f027820 */ /* 0x040fe20000400000 */
[----:B------:R-:W-:-:S05]  /*0550*/  FSETP.GE.AND P0, PT, |R15|, 105615, PT ;  /* 0x47ce47800f00780b */ /* 0x000fca0003f06200 */
[----:B------:R-:W1:Y:S02]  /*0560*/  F2I.NTZ R2, R2 ;  /* 0x0000000200027305 */ /* 0x000e640000203100 */
[----:B-1----:R-:W-:-:S05]  /*0570*/  I2FP.F32.S32 R4, R2 ;  /* 0x0000000200047245 */ /* 0x002fca0000201400 */
[----:B------:R-:W-:-:S04]  /*0580*/  FFMA R3, R4, -1.5707962512969970703, R15 ;  /* 0xbfc90fda04037823 */ /* 0x000fc8000000000f */
[----:B------:R-:W-:-:S04]  /*0590*/  FFMA R3, R4, -7.5497894158615963534e-08, R3 ;  /* 0xb3a2216804037823 */ /* 0x000fc80000000003 */
[----:B------:R-:W-:Y:S01]  /*05a0*/  FFMA R3, R4, -5.3903029534742383927e-15, R3 ;  /* 0xa7c234c504037823 */ /* 0x000fe20000000003 */
[----:B0-----:R-:W-:Y:S06]  /*05b0*/  @!P0 BRA `(.L_x_10) ;  /* 0x0000000000dc8947 */ /* 0x001fec0003800000 */
[----:B------:R-:W-:-:S13]  /*05c0*/  FSETP.NEU.AND P0, PT, |R15|, +INF , PT ;  /* 0x7f8000000f00780b */ /* 0x000fda0003f0d200 */
[----:B------:R-:W-:Y:S01]  /*05d0*/  @!P0 FMUL R3, RZ, R15 ;  /* 0x0000000fff038220 */ /* 0x000fe20000400000 */
[----:B------:R-:W-:Y:S01]  /*05e0*/  @!P0 IMAD.MOV.U32 R2, RZ, RZ, RZ ;  /* 0x000000ffff028224 */ /* 0x000fe200078e00ff */
[----:B------:R-:W-:Y:S06]  /*05f0*/  @!P0 BRA `(.L_x_10) ;  /* 0x0000000000cc8947 */ /* 0x000fec0003800000 */
[----:B------:R-:W-:Y:S01]  /*0600*/  SHF.L.U32 R3, R15, 0x8, RZ ;  /* 0x000000080f037819 */ /* 0x000fe200000006ff */
[----:B------:R-:W-:Y:S01]  /*0610*/  IMAD.MOV.U32 R6, RZ, RZ, RZ ;  /* 0x000000ffff067224 */ /* 0x000fe200078e00ff */
[----:B------:R-:W-:Y:S01]  /*0620*/  MOV R2, R1 ;  /* 0x0000000100027202 */ /* 0x000fe20000000f00 */
[----:B------:R-:W0:Y:S01]  /*0630*/  LDCU.64 UR8, c[0x4][URZ] ;  /* 0x01000000ff0877ac */ /* 0x000e220008000a00 */
[----:B------:R-:W-:Y:S01]  /*0640*/  LOP3.LUT R17, R3, 0x80000000, RZ, 0xfc, !PT ;  /* 0x8000000003117812 */ /* 0x000fe200078efcff */
[----:B------:R-:W-:Y:S01]  /*0650*/  UMOV UR5, URZ ;  /* 0x000000ff00057c82 */ /* 0x000fe20008000000 */
[----:B------:R-:W-:-:S05]  /*0660*/  UMOV UR4, URZ ;  /* 0x000000ff00047c82 */ /* 0x000fca0008000000 */
.L_x_11:
[----:B0-----:R-:W-:Y:S01]  /*0670*/  IMAD.U32 R8, RZ, RZ, UR8 ;  /* 0x00000008ff087e24 */ /* 0x001fe2000f8e00ff */
[----:B------:R-:W-:-:S05]  /*0680*/  MOV R9, UR9 ;  /* 0x0000000900097c02 */ /* 0x000fca0008000f00 */
[----:B------:R-:W2:Y:S01]  /*0690*/  LDG.E.CONSTANT R4, desc[UR6][R8.64] ;  /* 0x0000000608047981 */ /* 0x000ea2000c1e9900 */
[----:B------:R-:W-:Y:S02]  /*06a0*/  UIADD3 UR8, UP0, UPT, UR8, 0x4, URZ ;  /* 0x0000000408087890 */ /* 0x000fe4000ff1e0ff */
[----:B------:R-:W-:Y:S02]  /*06b0*/  UIADD3 UR4, UPT, UPT, UR4, 0x1, URZ ;  /* 0x0000000104047890 */ /* 0x000fe4000fffe0ff */
[----:B------:R-:W-:Y:S02]  /*06c0*/  UIADD3.X UR9, UPT, UPT, URZ, UR9, URZ, UP0, !UPT ;  /* 0x00000009ff097290 */ /* 0x000fe400087fe4ff */
[----:B------:R-:W-:Y:S01]  /*06d0*/  UISETP.NE.AND UP0, UPT, UR4, 0x6, UPT ;  /* 0x000000060400788c */ /* 0x000fe2000bf05270 */
[----:B--2---:R-:W-:-:S03]  /*06e0*/  IMAD.WIDE.U32 R4, R4, R17, RZ ;  /* 0x0000001104047225 */ /* 0x004fc600078e00ff */
[----:B------:R-:W-:-:S04]  /*06f0*/  IADD3 R3, P0, PT, R4, R6, RZ ;  /* 0x0000000604037210 */ /* 0x000fc80007f1e0ff */
[----:B------:R-:W-:Y:S01]  /*0700*/  IADD3.X R6, PT, PT, R5, UR5, RZ, P0, !PT ;  /* 0x0000000505067c10 */ /* 0x000fe200087fe4ff */
[----:B------:R0:W-:Y:S02]  /*0710*/  STL [R2], R3 ;  /* 0x0000000302007387 */ /* 0x0001e40000100800 */
[----:B0-----:R-:W-:Y:S01]  /*0720*/  VIADD R2, R2, 0x4 ;  /* 0x0000000402027836 */ /* 0x001fe20000000000 */
[----:B------:R-:W-:Y:S06]  /*0730*/  BRA.U UP0, `(.L_x_11) ;  /* 0xfffffffd00cc7547 */ /* 0x000fec000b83ffff */
[----:B------:R-:W-:Y:S01]  /*0740*/  SHF.R.U32.HI R5, RZ, 0x17, R15 ;  /* 0x00000017ff057819 */ /* 0x000fe2000001160f */
[----:B------:R0:W-:Y:S03]  /*0750*/  STL [R1+0x18], R6 ;  /* 0x0000180601007387 */ /* 0x0001e60000100800 */
[C---:B------:R-:W-:Y:S02]  /*0760*/  LOP3.LUT R2, R5.reuse, 0xe0, RZ, 0xc0, !PT ;  /* 0x000000e005027812 */ /* 0x040fe400078ec0ff */
[----:B------:R-:W-:Y:S02]  /*0770*/  LOP3.LUT P0, RZ, R5, 0x1f, RZ, 0xc0, !PT ;  /* 0x0000001f05ff7812 */ /* 0x000fe4000780c0ff */
[----:B------:R-:W-:-:S04]  /*0780*/  IADD3 R2, PT, PT, R2, -0x80, RZ ;  /* 0xffffff8002027810 */ /* 0x000fc80007ffe0ff */
[----:B------:R-:W-:-:S05]  /*0790*/  SHF.R.U32.HI R2, RZ, 0x5, R2 ;  /* 0x00000005ff027819 */ /* 0x000fca0000011602 */
[----:B------:R-:W-:-:S05]  /*07a0*/  IMAD R14, R2, -0x4, R1 ;  /* 0xfffffffc020e7824 */ /* 0x000fca00078e0201 */
[----:B------:R-:W2:Y:S04]  /*07b0*/  LDL R2, [R14+0x18] ;  /* 0x000018000e027983 */ /* 0x000ea80000100800 */
[----:B------:R-:W2:Y:S04]  /*07c0*/  LDL R3, [R14+0x14] ;  /* 0x000014000e037983 */ /* 0x000ea80000100800 */
[----:B------:R-:W3:Y:S01]  /*07d0*/  @P0 LDL R4, [R14+0x10] ;  /* 0x000010000e040983 */ /* 0x000ee20000100800 */
[----:B------:R-:W-:Y:S01]  /*07e0*/  LOP3.LUT R5, R5, 0x1f, RZ, 0xc0, !PT ;  /* 0x0000001f05057812 */ /* 0x000fe200078ec0ff */
[----:B------:R-:W-:Y:S01]  /*07f0*/  UMOV UR4, 0x54442d19 ;  /* 0x54442d1900047882 */ /* 0x000fe20000000000 */
[----:B------:R-:W-:-:S02]  /*0800*/  UMOV UR5, 0x3bf921fb ;  /* 0x3bf921fb00057882 */ /* 0x000fc40000000000 */
[-C--:B--2---:R-:W-:Y:S02]  /*0810*/  @P0 SHF.L.W.U32.HI R2, R3, R5.reuse, R2 ;  /* 0x0000000503020219 */ /* 0x084fe40000010e02 */
[----:B---3--:R-:W-:Y:S02]  /*0820*/  @P0 SHF.L.W.U32.HI R3, R4, R5, R3 ;  /* 0x0000000504030219 */ /* 0x008fe40000010e03 */
[----:B------:R-:W-:Y:S02]  /*0830*/  ISETP.GE.AND P0, PT, R15, RZ, PT ;  /* 0x000000ff0f00720c */ /* 0x000fe40003f06270 */
[C---:B------:R-:W-:Y:S01]  /*0840*/  SHF.L.W.U32.HI R4, R3.reuse, 0x2, R2 ;  /* 0x0000000203047819 */ /* 0x040fe20000010e02 */
[----:B------:R-:W-:-:S03]  /*0850*/  IMAD.SHL.U32 R3, R3, 0x4, RZ ;  /* 0x0000000403037824 */ /* 0x000fc600078e00ff */
[----:B------:R-:W-:Y:S02]  /*0860*/  SHF.R.S32.HI R5, RZ, 0x1f, R4 ;  /* 0x0000001fff057819 */ /* 0x000fe40000011404 */
[----:B------:R-:W-:Y:S02]  /*0870*/  LOP3.LUT R15, R4, R15, RZ, 0x3c, !PT ;  /* 0x0000000f040f7212 */ /* 0x000fe400078e3cff */
[C---:B------:R-:W-:Y:S02]  /*0880*/  LOP3.LUT R8, R5.reuse, R3, RZ, 0x3c, !PT ;  /* 0x0000000305087212 */ /* 0x040fe400078e3cff */
[----:B------:R-:W-:Y:S02]  /*0890*/  LOP3.LUT R9, R5, R4, RZ, 0x3c, !PT ;  /* 0x0000000405097212 */ /* 0x000fe400078e3cff */
[----:B------:R-:W-:Y:S02]  /*08a0*/  SHF.R.U32.HI R3, RZ, 0x1e, R2 ;  /* 0x0000001eff037819 */ /* 0x000fe40000011602 */
[----:B------:R-:W-:-:S02]  /*08b0*/  ISETP.GE.AND P1, PT, R15, RZ, PT ;  /* 0x000000ff0f00720c */ /* 0x000fc40003f26270 */
[----:B------:R-:W1:Y:S01]  /*08c0*/  I2F.F64.S64 R8, R8 ;  /* 0x0000000800087312 */ /* 0x000e620000301c00 */
[----:B------:R-:W-:-:S04]  /*08d0*/  LEA.HI R2, R4, R3, RZ, 0x1 ;  /* 0x0000000304027211 */ /* 0x000fc800078f08ff */
[----:B------:R-:W-:-:S05]  /*08e0*/  IADD3 R3, PT, PT, -R2, RZ, RZ ;  /* 0x000000ff02037210 */ /* 0x000fca0007ffe1ff */
[----:B------:R-:W-:Y:S01]  /*08f0*/  @!P0 IMAD.MOV.U32 R2, RZ, RZ, R3 ;  /* 0x000000ffff028224 */ /* 0x000fe200078e0003 */
[----:B-1----:R-:W-:-:S10]  /*0900*/  DMUL R16, R8, UR4 ;  /* 0x0000000408107c28 */ /* 0x002fd40008000000 */
[----:B------:R-:W1:Y:S02]  /*0910*/  F2F.F32.F64 R16, R16 ;  /* 0x0000001000107310 */ /* 0x000e640000301000 */
[----:B01----:R-:W-:-:S07]  /*0920*/  FSEL R3, -R16, R16, !P1 ;  /* 0x0000001010037208 */ /* 0x003fce0004800100 */
.L_x_10:
[----:B------:R-:W-:Y:S05]  /*0930*/  BSYNC.RECONVERGENT B0 ;  /* 0x0000000000007941 */ /* 0x000fea0003800200 */
.L_x_9:
[----:B------:R-:W-:Y:S01]  /*0940*/  MOV R4, 0x37cbac00 ;  /* 0x37cbac0000047802 */ /* 0x000fe20000000f00 */
[----:B------:R-:W-:Y:S01]  /*0950*/  FMUL R5, R3, R3 ;  /* 0x0000000303057220 */ /* 0x000fe20000400000 */
[----:B------:R-:W-:Y:S01]  /*0960*/  LOP3.LUT R6, R2, 0x1, RZ, 0xc0, !PT ;  /* 0x0000000102067812 */ /* 0x000fe200078ec0ff */
[----:B------:R-:W0:Y:S01]  /*0970*/  LDCU UR4, c[0x0][0x38c] ;  /* 0x00007180ff0477ac */ /* 0x000e220008000800 */
[----:B------:R-:W-:Y:S01]  /*0980*/  MOV R9, 0x3effffff ;  /* 0x3effffff00097802 */ /* 0x000fe20000000f00 */
[----:B------:R-:W-:Y:S01]  /*0990*/  FFMA R4, R5, R4, -0.0013887860113754868507 ;  /* 0xbab607ed05047423 */ /* 0x000fe20000000004 */
[----:B------:R-:W-:Y:S01]  /*09a0*/  ISETP.NE.U32.AND P0, PT, R6, 0x1, PT ;  /* 0x000000010600780c */ /* 0x000fe20003f05070 */
[----:B------:R-:W-:Y:S01]  /*09b0*/  IMAD.MOV.U32 R6, RZ, RZ, 0x3d2aaabb ;  /* 0x3d2aaabbff067424 */ /* 0x000fe200078e00ff */
[----:B------:R-:W-:Y:S01]  /*09c0*/  LOP3.LUT P1, RZ, R2, 0x2, RZ, 0xc0, !PT ;  /* 0x0000000202ff7812 */ /* 0x000fe2000782c0ff */
[----:B------:R-:W-:Y:S01]  /*09d0*/  BSSY.RECONVERGENT B0, `(.L_x_12) ;  /* 0x000001c000007945 */ /* 0x000fe20003800200 */
[----:B------:R-:W-:-:S02]  /*09e0*/  FSEL R4, R4, -0.00019574658654164522886, !P0 ;  /* 0xb94d415304047808 */ /* 0x000fc40004000000 */
[----:B------:R-:W-:Y:S02]  /*09f0*/  FSEL R6, R6, 0.0083327032625675201416, !P0 ;  /* 0x3c0885e406067808 */ /* 0x000fe40004000000 */
[----:B------:R-:W-:Y:S02]  /*0a00*/  FSEL R9, -R9, -0.16666662693023681641, !P0 ;  /* 0xbe2aaaa809097808 */ /* 0x000fe40004000100 */
[----:B------:R-:W-:Y:S01]  /*0a10*/  FSEL R2, R3, 1, P0 ;  /* 0x3f80000003027808 */ /* 0x000fe20000000000 */
[C---:B------:R-:W-:Y:S01]  /*0a20*/  FFMA R4, R5.reuse, R4, R6 ;  /* 0x0000000405047223 */ /* 0x040fe20000000006 */
[----:B------:R-:W1:Y:S03]  /*0a30*/  MUFU.RCP R3, R0 ;  /* 0x0000000000037308 */ /* 0x000e660000001000 */
[C---:B------:R-:W-:Y:S01]  /*0a40*/  FFMA R4, R5.reuse, R4, R9 ;  /* 0x0000000405047223 */ /* 0x040fe20000000009 */
[----:B------:R-:W-:-:S04]  /*0a50*/  FFMA R5, R5, R2, RZ ;  /* 0x0000000205057223 */ /* 0x000fc800000000ff */
[----:B------:R-:W-:Y:S01]  /*0a60*/  FFMA R2, R5, R4, R2 ;  /* 0x0000000405027223 */ /* 0x000fe20000000002 */
[----:B0-----:R-:W-:-:S03]  /*0a70*/  IMAD R4, R12, UR4, R13 ;  /* 0x000000040c047c24 */ /* 0x001fc6000f8e020d */
[----:B------:R-:W-:Y:S01]  /*0a80*/  @P1 FADD R2, RZ, -R2 ;  /* 0x80000002ff021221 */ /* 0x000fe20000000000 */
[----:B------:R-:W-:-:S03]  /*0a90*/  IMAD R4, R4, 0x3, RZ ;  /* 0x0000000304047824 */ /* 0x000fc600078e02ff */
[----:B------:R-:W-:Y:S01]  /*0aa0*/  FADD R9, R2, 1 ;  /* 0x3f80000002097421 */ /* 0x000fe20000000000 */
[----:B-1----:R-:W-:-:S03]  /*0ab0*/  FFMA R2, -R0, R3, 1 ;  /* 0x3f80000000027423 */ /* 0x002fc60000000103 */
[----:B------:R-:W-:Y:S01]  /*0ac0*/  FMUL R9, R9, 0.5 ;  /* 0x3f00000009097820 */ /* 0x000fe20000400000 */
[----:B------:R-:W-:-:S03]  /*0ad0*/  FFMA R2, R3, R2, R3 ;  /* 0x0000000203027223 */ /* 0x000fc60000000003 */
[----:B------:R-:W-:-:S04]  /*0ae0*/  FMUL R15, R7, R9 ;  /* 0x00000009070f7220 */ /* 0x000fc80000400000 */
[----:B------:R-:W0:Y:S01]  /*0af0*/  FCHK P0, R15, R0 ;  /* 0x000000000f007302 */ /* 0x000e220000000000 */
[----:B------:R-:W-:-:S04]  /*0b00*/  FFMA R5, R2, R15, RZ ;  /* 0x0000000f02057223 */ /* 0x000fc800000000ff */
[----:B------:R-:W-:-:S04]  /*0b10*/  FFMA R3, -R0, R5, R15 ;  /* 0x0000000500037223 */ /* 0x000fc8000000010f */
[----:B------:R-:W-:Y:S01]  /*0b20*/  FFMA R5, R2, R3, R5 ;  /* 0x0000000302057223 */ /* 0x000fe20000000005 */
[----:B0-----:R-:W-:Y:S06]  /*0b30*/  @!P0 BRA `(.L_x_13) ;  /* 0x0000000000148947 */ /* 0x001fec0003800000 */
[----:B------:R-:W-:Y:S01]  /*0b40*/  IMAD.MOV.U32 R3, RZ, RZ, R15 ;  /* 0x000000ffff037224 */ /* 0x000fe200078e000f */
[----:B------:R-:W-:Y:S02]  /*0b50*/  MOV R2, R0 ;  /* 0x0000000000027202 */ /* 0x000fe40000000f00 */
[----:B------:R-:W-:-:S07]  /*0b60*/  MOV R8, 0xb80 ;  /* 0x00000b8000087802 */ /* 0x000fce0000000f00 */
[----:B------:R-:W-:Y:S05]  /*0b70*/  CALL.REL.NOINC `($__internal_1_$__cuda_sm3x_div_rn_noftz_f32_slowpath) ;  /* 0x0000000400487944 */ /* 0x000fea0003c00000 */
[----:B------:R-:W-:-:S07]  /*0b80*/  IMAD.MOV.U32 R5, RZ, RZ, R14 ;  /* 0x000000ffff057224 */ /* 0x000fce00078e000e */
.L_x_13:
[----:B------:R-:W-:Y:S05]  /*0b90*/  BSYNC.RECONVERGENT B0 ;  /* 0x0000000000007941 */ /* 0x000fea0003800200 */
.L_x_12:
[----:B------:R-:W0:Y:S01]  /*0ba0*/  MUFU.RCP R2, R11 ;  /* 0x0000000b00027308 */ /* 0x000e220000001000 */
[----:B------:R-:W-:Y:S01]  /*0bb0*/  FADD R6, -R9, 1 ;  /* 0x3f80000009067421 */ /* 0x000fe20000000100 */
[----:B------:R-:W-:Y:S03]  /*0bc0*/  BSSY.RECONVERGENT B0, `(.L_x_14) ;  /* 0x000000e000007945 */ /* 0x000fe60003800200 */
[----:B------:R-:W-:-:S04]  /*0bd0*/  FMUL R12, R10, R6 ;  /* 0x000000060a0c7220 */ /* 0x000fc80000400000 */
[----:B------:R-:W1:Y:S01]  /*0be0*/  FCHK P0, R12, R11 ;  /* 0x0000000b0c007302 */ /* 0x000e620000000000 */
[----:B0-----:R-:W-:-:S04]  /*0bf0*/  FFMA R3, -R11, R2, 1 ;  /* 0x3f8000000b037423 */ /* 0x001fc80000000102 */
[----:B------:R-:W-:-:S04]  /*0c00*/  FFMA R2, R2, R3, R2 ;  /* 0x0000000302027223 */ /* 0x000fc80000000002 */
[----:B------:R-:W-:-:S04]  /*0c10*/  FFMA R3, R2, R12, RZ ;  /* 0x0000000c02037223 */ /* 0x000fc800000000ff */
[----:B------:R-:W-:-:S04]  /*0c20*/  FFMA R8, -R11, R3, R12 ;  /* 0x000000030b087223 */ /* 0x000fc8000000010c */
[----:B------:R-:W-:Y:S01]  /*0c30*/  FFMA R8, R2, R8, R3 ;  /* 0x0000000802087223 */ /* 0x000fe20000000003 */
[----:B-1----:R-:W-:Y:S06]  /*0c40*/  @!P0 BRA `(.L_x_15) ;  /* 0x0000000000148947 */ /* 0x002fec0003800000 */
[----:B------:R-:W-:Y:S01]  /*0c50*/  MOV R3, R12 ;  /* 0x0000000c00037202 */ /* 0x000fe20000000f00 */
[----:B------:R-:W-:Y:S01]  /*0c60*/  IMAD.MOV.U32 R2, RZ, RZ, R11 ;  /* 0x000000ffff027224 */ /* 0x000fe200078e000b */
[----:B------:R-:W-:-:S07]  /*0c70*/  MOV R8, 0xc90 ;  /* 0x00000c9000087802 */ /* 0x000fce0000000f00 */
[----:B------:R-:W-:Y:S05]  /*0c80*/  CALL.REL.NOINC `($__internal_1_$__cuda_sm3x_div_rn_noftz_f32_slowpath) ;  /* 0x0000000400047944 */ /* 0x000fea0003c00000 */
[----:B------:R-:W-:-:S07]  /*0c90*/  MOV R8, R14 ;  /* 0x0000000e00087202 */ /* 0x000fce0000000f00 */
.L_x_15:
[----:B------:R-:W-:Y:S05]  /*0ca0*/  BSYNC.RECONVERGENT B0 ;  /* 0x0000000000007941 */ /* 0x000fea0003800200 */
.L_x_14:
[----:B------:R-:W0:Y:S01]  /*0cb0*/  LDC.64 R2, c[0x0][0x380] ;  /* 0x0000e000ff027b82 */ /* 0x000e220000000a00 */
[----:B------:R-:W1:Y:S01]  /*0cc0*/  MUFU.RCP R12, R11 ;  /* 0x0000000b000c7308 */ /* 0x000e620000001000 */
[----:B------:R-:W-:Y:S01]  /*0cd0*/  FADD R13, R8, R5 ;  /* 0x00000005080d7221 */ /* 0x000fe20000000000 */
[----:B------:R-:W-:Y:S01]  /*0ce0*/  FMUL R8, R10, R9 ;  /* 0x000000090a087220 */ /* 0x000fe20000400000 */
[----:B------:R-:W-:Y:S05]  /*0cf0*/  BSSY.RECONVERGENT B0, `(.L_x_16) ;  /* 0x000000f000007945 */ /* 0x000fea0003800200 */
[----:B------:R-:W2:Y:S01]  /*0d00*/  FCHK P0, R8, R11 ;  /* 0x0000000b08007302 */ /* 0x000ea20000000000 */
[----:B0-----:R-:W-:-:S04]  /*0d10*/  IMAD.WIDE R4, R4, 0x4, R2 ;  /* 0x0000000404047825 */ /* 0x001fc800078e0202 */
[----:B-1----:R-:W-:Y:S01]  /*0d20*/  FFMA R3, -R11, R12, 1 ;  /* 0x3f8000000b037423 */ /* 0x002fe2000000010c */
[----:B------:R0:W-:Y:S03]  /*0d30*/  STG.E desc[UR6][R4.64], R13 ;  /* 0x0000000d04007986 */ /* 0x0001e6000c101906 */
[----:B------:R-:W-:-:S04]  /*0d40*/  FFMA R2, R12, R3, R12 ;  /* 0x000000030c027223 */ /* 0x000fc8000000000c */
[----:B------:R-:W-:-:S04]  /*0d50*/  FFMA R10, R2, R8, RZ ;  /* 0x00000008020a7223 */ /* 0x000fc800000000ff */
[----:B------:R-:W-:-:S04]  /*0d60*/  FFMA R3, -R11, R10, R8 ;  /* 0x0000000a0b037223 */ /* 0x000fc80000000108 */
[----:B------:R-:W-:Y:S01]  /*0d70*/  FFMA R10, R2, R3, R10 ;  /* 0x00000003020a7223 */ /* 0x000fe2000000000a */
[----:B0-2---:R-:W-:Y:S06]  /*0d80*/  @!P0 BRA `(.L_x_17) ;  /* 0x0000000000148947 */ /* 0x005fec0003800000 */
[----:B------:R-:W-:Y:S01]  /*0d90*/  IMAD.MOV.U32 R3, RZ, RZ, R8 ;  /* 0x000000ffff037224 */ /* 0x000fe200078e0008 */
[----:B------:R-:W-:Y:S02]  /*0da0*/  MOV R2, R11 ;  /* 0x0000000b00027202 */ /* 0x000fe40000000f00 */
[----:B------:R-:W-:-:S07]  /*0db0*/  MOV R8, 0xdd0 ;  /* 0x00000dd000087802 */ /* 0x000fce0000000f00 */
[----:B------:R-:W-:Y:S05]  /*0dc0*/  CALL.REL.NOINC `($__internal_1_$__cuda_sm3x_div_rn_noftz_f32_slowpath) ;  /* 0x0000000000b47944 */ /* 0x000fea0003c00000 */
[----:B------:R-:W-:-:S07]  /*0dd0*/  IMAD.MOV.U32 R10, RZ, RZ, R14 ;  /* 0x000000ffff0a7224 */ /* 0x000fce00078e000e */
.L_x_17:
[----:B------:R-:W-:Y:S05]  /*0de0*/  BSYNC.RECONVERGENT B0 ;  /* 0x0000000000007941 */ /* 0x000fea0003800200 */
.L_x_16:
[----:B------:R-:W0:Y:S01]  /*0df0*/  MUFU.RCP R3, R0 ;  /* 0x0000000000037308 */ /* 0x000e220000001000 */
[----:B------:R-:W-:Y:S01]  /*0e00*/  FMUL R7, R7, R6 ;  /* 0x0000000607077220 */ /* 0x000fe20000400000 */
[----:B------:R-:W-:Y:S06]  /*0e10*/  BSSY.RECONVERGENT B0, `(.L_x_18) ;  /* 0x000000d000007945 */ /* 0x000fec0003800200 */
        /* <DEDUP_REMOVED lines=12> */
.L_x_19:
[----:B------:R-:W-:Y:S05]  /*0ee0*/  BSYNC.RECONVERGENT B0 ;  /* 0x0000000000007941 */ /* 0x000fea0003800200 */
.L_x_18:
[----:B------:R-:W-:Y:S01]  /*0ef0*/  FADD R3, R3, R10 ;  /* 0x0000000a03037221 */ /* 0x000fe20000000000 */
[----:B------:R-:W-:Y:S04]  /*0f00*/  STG.E desc[UR6][R4.64+0x8], R9 ;  /* 0x0000080904007986 */ /* 0x000fe8000c101906 */
[----:B------:R-:W-:Y:S01]  /*0f10*/  STG.E desc[UR6][R4.64+0x4], R3 ;  /* 0x0000040304007986 */ /* 0x000fe2000c101906 */
[----:B------:R-:W-:Y:S05]  /*0f20*/  EXIT ;  /* 0x000000000000794d */ /* 0x000fea0003800000 */
        .weak           $__internal_0_$__cuda_sm20_sqrt_rn_f32_slowpath
        .type           $__internal_0_$__cuda_sm20_sqrt_rn_f32_slowpath,@function
        .size           $__internal_0_$__cuda_sm20_sqrt_rn_f32_slowpath,($__internal_1_$__cuda_sm3x_div_rn_noftz_f32_slowpath - $__internal_0_$__cuda_sm20_sqrt_rn_f32_slowpath)
$__internal_0_$__cuda_sm20_sqrt_rn_f32_slowpath:
[----:B------:R-:W-:-:S13]  /*0f30*/  LOP3.LUT P0, RZ, R2, 0x7fffffff, RZ, 0xc0, !PT ;  /* 0x7fffffff02ff7812 */ /* 0x000fda000780c0ff */
[----:B------:R-:W-:Y:S01]  /*0f40*/  @!P0 IMAD.MOV.U32 R3, RZ, RZ, R2 ;  /* 0x000000ffff038224 */ /* 0x000fe200078e0002 */
[----:B------:R-:W-:Y:S06]  /*0f50*/  @!P0 BRA `(.L_x_20) ;  /* 0x0000000000408947 */ /* 0x000fec0003800000 */
[----:B------:R-:W-:-:S13]  /*0f60*/  FSETP.GEU.FTZ.AND P0, PT, R2, RZ, PT ;  /* 0x000000ff0200720b */ /* 0x000fda0003f1e000 */
[----:B------:R-:W-:Y:S01]  /*0f70*/  @!P0 MOV R3, 0x7fffffff ;  /* 0x7fffffff00038802 */ /* 0x000fe20000000f00 */
[----:B------:R-:W-:Y:S06]  /*0f80*/  @!P0 BRA `(.L_x_20) ;  /* 0x0000000000348947 */ /* 0x000fec0003800000 */
[----:B------:R-:W-:-:S13]  /*0f90*/  FSETP.GTU.FTZ.AND P0, PT, |R2|, +INF , PT ;  /* 0x7f8000000200780b */ /* 0x000fda0003f1c200 */
[----:B------:R-:W-:Y:S01]  /*0fa0*/  @P0 FADD.FTZ R3, R2, 1 ;  /* 0x3f80000002030421 */ /* 0x000fe20000010000 */
[----:B------:R-:W-:Y:S06]  /*0fb0*/  @P0 BRA `(.L_x_20) ;  /* 0x0000000000280947 */ /* 0x000fec0003800000 */
[----:B------:R-:W-:-:S13]  /*0fc0*/  FSETP.NEU.FTZ.AND P0, PT, |R2|, +INF , PT ;  /* 0x7f8000000200780b */ /* 0x000fda0003f1d200 */
[----:B------:R-:W-:-:S04]  /*0fd0*/  @P0 FFMA R4, R2, 1.84467440737095516160e+19, RZ ;  /* 0x5f80000002040823 */ /* 0x000fc800000000ff */
[----:B------:R-:W0:Y:S02]  /*0fe0*/  @P0 MUFU.RSQ R3, R4 ;  /* 0x0000000400030308 */ /* 0x000e240000001400 */
[----:B0-----:R-:W-:Y:S01]  /*0ff0*/  @P0 FMUL.FTZ R5, R4, R3 ;  /* 0x0000000304050220 */ /* 0x001fe20000410000 */
[----:B------:R-:W-:Y:S01]  /*1000*/  @P0 FMUL.FTZ R8, R3, 0.5 ;  /* 0x3f00000003080820 */ /* 0x000fe20000410000 */
[----:B------:R-:W-:Y:S02]  /*1010*/  @!P0 IMAD.MOV.U32 R3, RZ, RZ, R2 ;  /* 0x000000ffff038224 */ /* 0x000fe400078e0002 */
[----:B------:R-:W-:-:S04]  /*1020*/  @P0 FADD.FTZ R6, -R5, -RZ ;  /* 0x800000ff05060221 */ /* 0x000fc80000010100 */
[----:B------:R-:W-:-:S04]  /*1030*/  @P0 FFMA R6, R5, R6, R4 ;  /* 0x0000000605060223 */ /* 0x000fc80000000004 */
[----:B------:R-:W-:-:S04]  /*1040*/  @P0 FFMA R6, R6, R8, R5 ;  /* 0x0000000806060223 */ /* 0x000fc80000000005 */
[----:B------:R-:W-:-:S07]  /*1050*/  @P0 FMUL.FTZ R3, R6, 2.3283064365386962891e-10 ;  /* 0x2f80000006030820 */ /* 0x000fce0000410000 */
.L_x_20:
[----:B------:R-:W-:Y:S01]  /*1060*/  MOV R15, R3 ;  /* 0x00000003000f7202 */ /* 0x000fe20000000f00 */
[----:B------:R-:W-:Y:S02]  /*1070*/  HFMA2 R3, -RZ, RZ, 0, 0 ;  /* 0x00000000ff037431 */ /* 0x000fe400000001ff */
[----:B------:R-:W-:-:S04]  /*1080*/  IMAD.MOV.U32 R2, RZ, RZ, R9 ;  /* 0x000000ffff027224 */ /* 0x000fc800078e0009 */
[----:B------:R-:W-:Y:S05]  /*1090*/  RET.REL.NODEC R2 `(shader) ;  /* 0xffffffec02d87950 */ /* 0x000fea0003c3ffff */
        .weak           $__internal_1_$__cuda_sm3x_div_rn_noftz_f32_slowpath
        .type           $__internal_1_$__cuda_sm3x_div_rn_noftz_f32_slowpath,@function
        .size           $__internal_1_$__cuda_sm3x_div_rn_noftz_f32_slowpath,(.L_x_34 - $__internal_1_$__cuda_sm3x_div_rn_noftz_f32_slowpath)
$__internal_1_$__cuda_sm3x_div_rn_noftz_f32_slowpath:
[----:B------:R-:W-:Y:S01]  /*10a0*/  SHF.R.U32.HI R14, RZ, 0x17, R2 ;  /* 0x00000017ff0e7819 */ /* 0x000fe20000011602 */
[----:B------:R-:W-:Y:S01]  /*10b0*/  BSSY.RECONVERGENT B1, `(.L_x_21) ;  /* 0x0000063000017945 */ /* 0x000fe20003800200 */
[--C-:B------:R-:W-:Y:S01]  /*10c0*/  SHF.R.U32.HI R15, RZ, 0x17, R3.reuse ;  /* 0x00000017ff0f7819 */ /* 0x100fe20000011603 */
[----:B------:R-:W-:Y:S01]  /*10d0*/  IMAD.MOV.U32 R16, RZ, RZ, R3 ;  /* 0x000000ffff107224 */ /* 0x000fe200078e0003 */
[----:B------:R-:W-:Y:S02]  /*10e0*/  LOP3.LUT R14, R14, 0xff, RZ, 0xc0, !PT ;  /* 0x000000ff0e0e7812 */ /* 0x000fe400078ec0ff */
[----:B------:R-:W-:-:S03]  /*10f0*/  LOP3.LUT R20, R15, 0xff, RZ, 0xc0, !PT ;  /* 0x000000ff0f147812 */ /* 0x000fc600078ec0ff */
[----:B------:R-:W-:Y:S01]  /*1100*/  VIADD R18, R14, 0xffffffff ;  /* 0xffffffff0e127836 */ /* 0x000fe20000000000 */
[----:B------:R-:W-:-:S04]  /*1110*/  IADD3 R17, PT, PT, R20, -0x1, RZ ;  /* 0xffffffff14117810 */ /* 0x000fc80007ffe0ff */
[----:B------:R-:W-:-:S04]  /*1120*/  ISETP.GT.U32.AND P0, PT, R18, 0xfd, PT ;  /* 0x000000fd1200780c */ /* 0x000fc80003f04070 */
[----:B------:R-:W-:-:S13]  /*1130*/  ISETP.GT.U32.OR P0, PT, R17, 0xfd, P0 ;  /* 0x000000fd1100780c */ /* 0x000fda0000704470 */
[----:B------:R-:W-:Y:S01]  /*1140*/  @!P0 MOV R15, RZ ;  /* 0x000000ff000f8202 */ /* 0x000fe20000000f00 */
[----:B------:R-:W-:Y:S06]  /*1150*/  @!P0 BRA `(.L_x_22) ;  /* 0x00000000005c8947 */ /* 0x000fec0003800000 */
[----:B------:R-:W-:Y:S02]  /*1160*/  FSETP.GTU.FTZ.AND P0, PT, |R3|, +INF , PT ;  /* 0x7f8000000300780b */ /* 0x000fe40003f1c200 */
[----:B------:R-:W-:-:S04]  /*1170*/  FSETP.GTU.FTZ.AND P1, PT, |R2|, +INF , PT ;  /* 0x7f8000000200780b */ /* 0x000fc80003f3c200 */
[----:B------:R-:W-:-:S13]  /*1180*/  PLOP3.LUT P0, PT, P0, P1, PT, 0xf8, 0x8f ;  /* 0x00000000008f781c */ /* 0x000fda0000703f70 */
[----:B------:R-:W-:Y:S05]  /*1190*/  @P0 BRA `(.L_x_23) ;  /* 0x00000004004c0947 */ /* 0x000fea0003800000 */
[----:B------:R-:W-:-:S13]  /*11a0*/  LOP3.LUT P0, RZ, R2, 0x7fffffff, R16, 0xc8, !PT ;  /* 0x7fffffff02ff7812 */ /* 0x000fda000780c810 */
[----:B------:R-:W-:Y:S05]  /*11b0*/  @!P0 BRA `(.L_x_24) ;  /* 0x00000004003c8947 */ /* 0x000fea0003800000 */
[C---:B------:R-:W-:Y:S02]  /*11c0*/  FSETP.NEU.FTZ.AND P2, PT, |R3|.reuse, +INF , PT ;  /* 0x7f8000000300780b */ /* 0x040fe40003f5d200 */
[----:B------:R-:W-:Y:S02]  /*11d0*/  FSETP.NEU.FTZ.AND P1, PT, |R2|, +INF , PT ;  /* 0x7f8000000200780b */ /* 0x000fe40003f3d200 */
[----:B------:R-:W-:-:S11]  /*11e0*/  FSETP.NEU.FTZ.AND P0, PT, |R3|, +INF , PT ;  /* 0x7f8000000300780b */ /* 0x000fd60003f1d200 */
[----:B------:R-:W-:Y:S05]  /*11f0*/  @!P1 BRA !P2, `(.L_x_24) ;  /* 0x00000004002c9947 */ /* 0x000fea0005000000 */
[----:B------:R-:W-:-:S04]  /*1200*/  LOP3.LUT P2, RZ, R16, 0x7fffffff, RZ, 0xc0, !PT ;  /* 0x7fffffff10ff7812 */ /* 0x000fc8000784c0ff */
[----:B------:R-:W-:-:S13]  /*1210*/  PLOP3.LUT P1, PT, P1, P2, PT, 0x2f, 0xf2 ;  /* 0x0000000000f2781c */ /* 0x000fda0000f24577 */
[----:B------:R-:W-:Y:S05]  /*1220*/  @P1 BRA `(.L_x_25) ;  /* 0x0000000400181947 */ /* 0x000fea0003800000 */
[----:B------:R-:W-:-:S04]  /*1230*/  LOP3.LUT P1, RZ, R2, 0x7fffffff, RZ, 0xc0, !PT ;  /* 0x7fffffff02ff7812 */ /* 0x000fc8000782c0ff */
[----:B------:R-:W-:-:S13]  /*1240*/  PLOP3.LUT P0, PT, P0, P1, PT, 0x2f, 0xf2 ;  /* 0x0000000000f2781c */ /* 0x000fda0000702577 */
[----:B------:R-:W-:Y:S05]  /*1250*/  @P0 BRA `(.L_x_26) ;  /* 0x0000000400000947 */ /* 0x000fea0003800000 */
[----:B------:R-:W-:Y:S02]  /*1260*/  ISETP.GE.AND P0, PT, R17, RZ, PT ;  /* 0x000000ff1100720c */ /* 0x000fe40003f06270 */
[----:B------:R-:W-:-:S11]  /*1270*/  ISETP.GE.AND P1, PT, R18, RZ, PT ;  /* 0x000000ff1200720c */ /* 0x000fd60003f26270 */
[----:B------:R-:W-:Y:S01]  /*1280*/  @P0 IMAD.MOV.U32 R15, RZ, RZ, RZ ;  /* 0x000000ffff0f0224 */ /* 0x000fe200078e00ff */
[----:B------:R-:W-:Y:S01]  /*1290*/  @!P0 MOV R15, 0xffffffc0 ;  /* 0xffffffc0000f8802 */ /* 0x000fe20000000f00 */
[----:B------:R-:W-:Y:S01]  /*12a0*/  @!P0 FFMA R16, R3, 1.84467440737095516160e+19, RZ ;  /* 0x5f80000003108823 */ /* 0x000fe200000000ff */
[----:B------:R-:W-:-:S03]  /*12b0*/  @!P1 FFMA R2, R2, 1.84467440737095516160e+19, RZ ;  /* 0x5f80000002029823 */ /* 0x000fc600000000ff */
[----:B------:R-:W-:-:S07]  /*12c0*/  @!P1 VIADD R15, R15, 0x40 ;  /* 0x000000400f0f9836 */ /* 0x000fce0000000000 */
.L_x_22:
[----:B------:R-:W-:Y:S01]  /*12d0*/  LEA R3, R14, 0xc0800000, 0x17 ;  /* 0xc08000000e037811 */ /* 0x000fe200078eb8ff */
[----:B------:R-:W-:Y:S03]  /*12e0*/  BSSY.RECONVERGENT B2, `(.L_x_27) ;  /* 0x0000036000027945 */ /* 0x000fe60003800200 */
[----:B------:R-:W-:Y:S01]  /*12f0*/  IADD3 R18, PT, PT, -R3, R2, RZ ;  /* 0x0000000203127210 */ /* 0x000fe20007ffe1ff */
[----:B------:R-:W-:-:S03]  /*1300*/  VIADD R3, R20, 0xffffff81 ;  /* 0xffffff8114037836 */ /* 0x000fc60000000000 */
[----:B------:R-:W0:Y:S01]  /*1310*/  MUFU.RCP R17, R18 ;  /* 0x0000001200117308 */ /* 0x000e220000001000 */
[----:B------:R-:W-:Y:S01]  /*1320*/  FADD.FTZ R19, -R18, -RZ ;  /* 0x800000ff12137221 */ /* 0x000fe20000010100 */
[C---:B------:R-:W-:Y:S01]  /*1330*/  IMAD R2, R3.reuse, -0x800000, R16 ;  /* 0xff80000003027824 */ /* 0x040fe200078e0210 */
[----:B------:R-:W-:-:S04]  /*1340*/  IADD3 R14, PT, PT, R3, 0x7f, -R14 ;  /* 0x0000007f030e7810 */ /* 0x000fc80007ffe80e */
[----:B------:R-:W-:Y:S01]  /*1350*/  IADD3 R14, PT, PT, R14, R15, RZ ;  /* 0x0000000f0e0e7210 */ /* 0x000fe20007ffe0ff */
[----:B0-----:R-:W-:-:S04]  /*1360*/  FFMA R20, R17, R19, 1 ;  /* 0x3f80000011147423 */ /* 0x001fc80000000013 */
[----:B------:R-:W-:-:S04]  /*1370*/  FFMA R17, R17, R20, R17 ;  /* 0x0000001411117223 */ /* 0x000fc80000000011 */
[----:B------:R-:W-:-:S04]  /*1380*/  FFMA R16, R2, R17, RZ ;  /* 0x0000001102107223 */ /* 0x000fc800000000ff */
[----:B------:R-:W-:-:S04]  /*1390*/  FFMA R20, R19, R16, R2 ;  /* 0x0000001013147223 */ /* 0x000fc80000000002 */
[----:B------:R-:W-:-:S04]  /*13a0*/  FFMA R16, R17, R20, R16 ;  /* 0x0000001411107223 */ /* 0x000fc80000000010 */
[----:B------:R-:W-:-:S04]  /*13b0*/  FFMA R19, R19, R16, R2 ;  /* 0x0000001013137223 */ /* 0x000fc80000000002 */
[----:B------:R-:W-:-:S05]  /*13c0*/  FFMA R2, R17, R19, R16 ;  /* 0x0000001311027223 */ /* 0x000fca0000000010 */
[----:B------:R-:W-:-:S04]  /*13d0*/  SHF.R.U32.HI R3, RZ, 0x17, R2 ;  /* 0x00000017ff037819 */ /* 0x000fc80000011602 */
[----:B------:R-:W-:-:S05]  /*13e0*/  LOP3.LUT R3, R3, 0xff, RZ, 0xc0, !PT ;  /* 0x000000ff03037812 */ /* 0x000fca00078ec0ff */
[----:B------:R-:W-:-:S05]  /*13f0*/  IMAD.IADD R18, R3, 0x1, R14 ;  /* 0x0000000103127824 */ /* 0x000fca00078e020e */
[----:B------:R-:W-:-:S04]  /*1400*/  IADD3 R3, PT, PT, R18, -0x1, RZ ;  /* 0xffffffff12037810 */ /* 0x000fc80007ffe0ff */
[----:B------:R-:W-:-:S13]  /*1410*/  ISETP.GE.U32.AND P0, PT, R3, 0xfe, PT ;  /* 0x000000fe0300780c */ /* 0x000fda0003f06070 */
[----:B------:R-:W-:Y:S05]  /*1420*/  @!P0 BRA `(.L_x_28) ;  /* 0x0000000000808947 */ /* 0x000fea0003800000 */
[----:B------:R-:W-:-:S13]  /*1430*/  ISETP.GT.AND P0, PT, R18, 0xfe, PT ;  /* 0x000000fe1200780c */ /* 0x000fda0003f04270 */
[----:B------:R-:W-:Y:S05]  /*1440*/  @P0 BRA `(.L_x_29) ;  /* 0x00000000006c0947 */ /* 0x000fea0003800000 */
[----:B------:R-:W-:-:S13]  /*1450*/  ISETP.GE.AND P0, PT, R18, 0x1, PT ;  /* 0x000000011200780c */ /* 0x000fda0003f06270 */
[----:B------:R-:W-:Y:S05]  /*1460*/  @P0 BRA `(.L_x_30) ;  /* 0x0000000000740947 */ /* 0x000fea0003800000 */
[----:B------:R-:W-:Y:S02]  /*1470*/  ISETP.GE.AND P0, PT, R18, -0x18, PT ;  /* 0xffffffe81200780c */ /* 0x000fe40003f06270 */
[----:B------:R-:W-:-:S11]  /*1480*/  LOP3.LUT R2, R2, 0x80000000, RZ, 0xc0, !PT ;  /* 0x8000000002027812 */ /* 0x000fd600078ec0ff */
[----:B------:R-:W-:Y:S05]  /*1490*/  @!P0 BRA `(.L_x_30) ;  /* 0x0000000000688947 */ /* 0x000fea0003800000 */
[-CC-:B------:R-:W-:Y:S01]  /*14a0*/  FFMA.RZ R3, R17, R19.reuse, R16.reuse ;  /* 0x0000001311037223 */ /* 0x180fe2000000c010 */
[C---:B------:R-:W-:Y:S01]  /*14b0*/  VIADD R15, R18.reuse, 0x20 ;  /* 0x00000020120f7836 */ /* 0x040fe20000000000 */
[C---:B------:R-:W-:Y:S02]  /*14c0*/  ISETP.NE.AND P2, PT, R18.reuse, RZ, PT ;  /* 0x000000ff1200720c */ /* 0x040fe40003f45270 */
[C---:B------:R-:W-:Y:S02]  /*14d0*/  ISETP.NE.AND P1, PT, R18.reuse, RZ, PT ;  /* 0x000000ff1200720c */ /* 0x040fe40003f25270 */
[----:B------:R-:W-:Y:S01]  /*14e0*/  LOP3.LUT R14, R3, 0x7fffff, RZ, 0xc0, !PT ;  /* 0x007fffff030e7812 */ /* 0x000fe200078ec0ff */
[CCC-:B------:R-:W-:Y:S01]  /*14f0*/  FFMA.RP R3, R17.reuse, R19.reuse, R16.reuse ;  /* 0x0000001311037223 */ /* 0x1c0fe20000008010 */
[----:B------:R-:W-:Y:S01]  /*1500*/  FFMA.RM R16, R17, R19, R16 ;  /* 0x0000001311107223 */ /* 0x000fe20000004010 */
[----:B------:R-:W-:Y:S02]  /*1510*/  IADD3 R17, PT, PT, -R18, RZ, RZ ;  /* 0x000000ff12117210 */ /* 0x000fe40007ffe1ff */
[----:B------:R-:W-:-:S02]  /*1520*/  LOP3.LUT R14, R14, 0x800000, RZ, 0xfc, !PT ;  /* 0x008000000e0e7812 */ /* 0x000fc400078efcff */
[----:B------:R-:W-:Y:S02]  /*1530*/  FSETP.NEU.FTZ.AND P0, PT, R3, R16, PT ;  /* 0x000000100300720b */ /* 0x000fe40003f1d000 */
[----:B------:R-:W-:Y:S02]  /*1540*/  SHF.L.U32 R15, R14, R15, RZ ;  /* 0x0000000f0e0f7219 */ /* 0x000fe400000006ff */
[----:B------:R-:W-:Y:S02]  /*1550*/  SEL R3, R17, RZ, P2 ;  /* 0x000000ff11037207 */ /* 0x000fe40001000000 */
[----:B------:R-:W-:Y:S02]  /*1560*/  ISETP.NE.AND P1, PT, R15, RZ, P1 ;  /* 0x000000ff0f00720c */ /* 0x000fe40000f25270 */
[----:B------:R-:W-:Y:S02]  /*1570*/  SHF.R.U32.HI R3, RZ, R3, R14 ;  /* 0x00000003ff037219 */ /* 0x000fe4000001160e */
[----:B------:R-:W-:-:S02]  /*1580*/  PLOP3.LUT P0, PT, P0, P1, PT, 0xf8, 0x8f ;  /* 0x00000000008f781c */ /* 0x000fc40000703f70 */
[----:B------:R-:W-:Y:S02]  /*1590*/  SHF.R.U32.HI R15, RZ, 0x1, R3 ;  /* 0x00000001ff0f7819 */ /* 0x000fe40000011603 */
[----:B------:R-:W-:-:S04]  /*15a0*/  SEL R14, RZ, 0x1, !P0 ;  /* 0x00000001ff0e7807 */ /* 0x000fc80004000000 */
[----:B------:R-:W-:-:S04]  /*15b0*/  LOP3.LUT R14, R14, 0x1, R15, 0xf8, !PT ;  /* 0x000000010e0e7812 */ /* 0x000fc800078ef80f */
[----:B------:R-:W-:-:S05]  /*15c0*/  LOP3.LUT R14, R14, R3, RZ, 0xc0, !PT ;  /* 0x000000030e0e7212 */ /* 0x000fca00078ec0ff */
[----:B------:R-:W-:-:S05]  /*15d0*/  IMAD.IADD R15, R15, 0x1, R14 ;  /* 0x000000010f0f7824 */ /* 0x000fca00078e020e */
[----:B------:R-:W-:Y:S01]  /*15e0*/  LOP3.LUT R2, R15, R2, RZ, 0xfc, !PT ;  /* 0x000000020f027212 */ /* 0x000fe200078efcff */
[----:B------:R-:W-:Y:S06]  /*15f0*/  BRA `(.L_x_30) ;  /* 0x0000000000107947 */ /* 0x000fec0003800000 */
.L_x_29:
[----:B------:R-:W-:-:S04]  /*1600*/  LOP3.LUT R2, R2, 0x80000000, RZ, 0xc0, !PT ;  /* 0x8000000002027812 */ /* 0x000fc800078ec0ff */
[----:B------:R-:W-:Y:S01]  /*1610*/  LOP3.LUT R2, R2, 0x7f800000, RZ, 0xfc, !PT ;  /* 0x7f80000002027812 */ /* 0x000fe200078efcff */
[----:B------:R-:W-:Y:S06]  /*1620*/  BRA `(.L_x_30) ;  /* 0x0000000000047947 */ /* 0x000fec0003800000 */
.L_x_28:
[----:B------:R-:W-:-:S07]  /*1630*/  LEA R2, R14, R2, 0x17 ;  /* 0x000000020e027211 */ /* 0x000fce00078eb8ff */
.L_x_30:
[----:B------:R-:W-:Y:S05]  /*1640*/  BSYNC.RECONVERGENT B2 ;  /* 0x0000000000027941 */ /* 0x000fea0003800200 */
.L_x_27:
[----:B------:R-:W-:Y:S05]  /*1650*/  BRA `(.L_x_31) ;  /* 0x0000000000207947 */ /* 0x000fea0003800000 */
.L_x_26:
[----:B------:R-:W-:-:S04]  /*1660*/  LOP3.LUT R2, R2, 0x80000000, R16, 0x48, !PT ;  /* 0x8000000002027812 */ /* 0x000fc800078e4810 */
[----:B------:R-:W-:Y:S01]  /*1670*/  LOP3.LUT R2, R2, 0x7f800000, RZ, 0xfc, !PT ;  /* 0x7f80000002027812 */ /* 0x000fe200078efcff */
[----:B------:R-:W-:Y:S06]  /*1680*/  BRA `(.L_x_31) ;  /* 0x0000000000147947 */ /* 0x000fec0003800000 */
.L_x_25:
[----:B------:R-:W-:Y:S01]  /*1690*/  LOP3.LUT R2, R2, 0x80000000, R16, 0x48, !PT ;  /* 0x8000000002027812 */ /* 0x000fe200078e4810 */
[----:B------:R-:W-:Y:S06]  /*16a0*/  BRA `(.L_x_31) ;  /* 0x00000000000c7947 */ /* 0x000fec0003800000 */
.L_x_24:
[----:B------:R-:W0:Y:S01]  /*16b0*/  MUFU.RSQ R2, -QNAN ;  /* 0xffc0000000027908 */ /* 0x000e220000001400 */
[----:B------:R-:W-:Y:S05]  /*16c0*/  BRA `(.L_x_31) ;  /* 0x0000000000047947 */ /* 0x000fea0003800000 */
.L_x_23:
[----:B------:R-:W-:-:S07]  /*16d0*/  FADD.FTZ R2, R3, R2 ;  /* 0x0000000203027221 */ /* 0x000fce0000010000 */
.L_x_31:
[----:B------:R-:W-:Y:S05]  /*16e0*/  BSYNC.RECONVERGENT B1 ;  /* 0x0000000000017941 */ /* 0x000fea0003800200 */
.L_x_21:
[----:B------:R-:W-:Y:S02]  /*16f0*/  HFMA2 R3, -RZ, RZ, 0, 0 ;  /* 0x00000000ff037431 */ /* 0x000fe400000001ff */
[----:B0-----:R-:W-:Y:S01]  /*1700*/  IMAD.MOV.U32 R14, RZ, RZ, R2 ;  /* 0x000000ffff0e7224 */ /* 0x001fe200078e0002 */
[----:B------:R-:W-:-:S04]  /*1710*/  MOV R2, R8 ;  /* 0x0000000800027202 */ /* 0x000fc80000000f00 */
[----:B------:R-:W-:Y:S05]  /*1720*/  RET.REL.NODEC R2 `(shader) ;  /* 0xffffffe802347950 */ /* 0x000fea0003c3ffff */
.L_x_32:
[----:B------:R-:W-:-:S00]  /*1730*/  BRA `(.L_x_32) ;  /* 0xfffffffc00fc7947 */ /* 0x000fc0000383ffff */
[----:B------:R-:W-:-:S00]  /*1740*/  NOP ;  /* 0x0000000000007918 */ /* 0x000fc00000000000 */
        /* <DEDUP_REMOVED lines=11> */
.L_x_34:


//--------------------- .nv.global.init           --------------------------
	.section	.nv.global.init,"aw",@progbits
	.align	4
.nv.global.init:
	.type		__cudart_i2opi_f,@object
	.size		__cudart_i2opi_f,(.L_0 - __cudart_i2opi_f)
__cudart_i2opi_f:
        /*0000*/ 	.byte	0x41, 0x90, 0x43, 0x3c, 0x99, 0x95, 0x62, 0xdb, 0xc0, 0xdd, 0x34, 0xf5, 0xd1, 0x57, 0x27, 0xfc
        /*0010*/ 	.byte	0x29, 0x15, 0x44, 0x4e, 0x6e, 0x83, 0xf9, 0xa2
.L_0:


//--------------------- .nv.shared.reserved.0     --------------------------
	.section	.nv.shared.reserved.0,"aw",@nobits
	.weak		__nv_reservedSMEM_offset_0_alias
	.size		__nv_reservedSMEM_offset_0_alias, 0, 64
	.other		__nv_reservedSMEM_offset_0_alias,@"STO_CUDA_RESERVED_SHARED STV_DEFAULT"
__nv_reservedSMEM_offset_0_alias:
	.zero		0
	.zero		64


//--------------------- .nv.constant0.shader      --------------------------
	.section	.nv.constant0.shader,"a",@progbits
	.sectionflags	@""
	.align	4
.nv.constant0.shader:
	.zero		912


//--------------------- SYMBOLS --------------------------

	.type		.nv.reservedSmem.offset0,@object
	.size		.nv.reservedSmem.offset0,0x4
